	.headerflags	@"EF_CUDA_TEXMODE_UNIFIED EF_CUDA_64BIT_ADDRESS EF_CUDA_ACCELERATORS EF_CUDA_SM90 EF_CUDA_VIRTUAL_SM(EF_CUDA_SM90)"
	.elftype	@"ET_EXEC"


//--------------------- .nv.info                  --------------------------
	.section	.nv.info,"",@"SHT_CUDA_INFO"
	.align	4


	//----- nvinfo : EIATTR_REGCOUNT
	.align		4
        /*0000*/ 	.byte	0x04, 0x2f
        /*0002*/ 	.short	(.L_3 - .L_2)
	.align		4
.L_2:
        /*0004*/ 	.word	index@(triton_poi_fused__native_batch_norm_legit_no_training_relu_1)
        /*0008*/ 	.word	0x00000012


	//----- nvinfo : EIATTR_MIN_STACK_SIZE
	.align		4
.L_3:
        /*000c*/ 	.byte	0x04, 0x12
        /*000e*/ 	.short	(.L_5 - .L_4)
	.align		4
.L_4:
        /*0010*/ 	.word	index@(triton_poi_fused__native_batch_norm_legit_no_training_relu_1)
        /*0014*/ 	.word	0x00000000


	//----- nvinfo : EIATTR_FRAME_SIZE
	.align		4
.L_5:
        /*0018*/ 	.byte	0x04, 0x11
        /*001a*/ 	.short	(.L_7 - .L_6)
	.align		4
.L_6:
        /*001c*/ 	.word	index@(triton_poi_fused__native_batch_norm_legit_no_training_relu_1)
        /*0020*/ 	.word	0x00000000


	//----- nvinfo : EIATTR_MIN_STACK_SIZE
	.align		4
.L_7:
        /*0024*/ 	.byte	0x04, 0x12
        /*0026*/ 	.short	(.L_9 - .L_8)
	.align		4
.L_8:
        /*0028*/ 	.word	index@(triton_poi_fused__native_batch_norm_legit_no_training_relu_1)
        /*002c*/ 	.word	0x00000000
.L_9:


//--------------------- .nv.info.triton_poi_fused__native_batch_norm_legit_no_training_relu_1 --------------------------
	.section	.nv.info.triton_poi_fused__native_batch_norm_legit_no_training_relu_1,"",@"SHT_CUDA_INFO"
	.sectionflags	@""
	.align	4


	//----- nvinfo : EIATTR_CUDA_API_VERSION
	.align		4
        /*0000*/ 	.byte	0x04, 0x37
        /*0002*/ 	.short	(.L_11 - .L_10)
.L_10:
        /*0004*/ 	.word	0x0000007c


	//----- nvinfo : EIATTR_KPARAM_INFO
	.align		4
.L_11:
        /*0008*/ 	.byte	0x04, 0x17
        /*000a*/ 	.short	(.L_13 - .L_12)
.L_12:
        /*000c*/ 	.word	0x00000000
        /*0010*/ 	.short	0x0006
        /*0012*/ 	.short	0x0030
        /*0014*/ 	.byte	0x00, 0xf0, 0x11, 0x00


	//----- nvinfo : EIATTR_KPARAM_INFO
	.align		4
.L_13:
        /*0018*/ 	.byte	0x04, 0x17
        /*001a*/ 	.short	(.L_15 - .L_14)
.L_14:
        /*001c*/ 	.word	0x00000000
        /*0020*/ 	.short	0x0005
        /*0022*/ 	.short	0x0028
        /*0024*/ 	.byte	0x00, 0xf4, 0x21, 0x00


	//----- nvinfo : EIATTR_KPARAM_INFO
	.align		4
.L_15:
        /*0028*/ 	.byte	0x04, 0x17
        /*002a*/ 	.short	(.L_17 - .L_16)
.L_16:
        /*002c*/ 	.word	0x00000000
        /*0030*/ 	.short	0x0004
        /*0032*/ 	.short	0x0020
        /*0034*/ 	.byte	0x00, 0xf4, 0x21, 0x00


	//----- nvinfo : EIATTR_KPARAM_INFO
	.align		4
.L_17:
        /*0038*/ 	.byte	0x04, 0x17
        /*003a*/ 	.short	(.L_19 - .L_18)
.L_18:
        /*003c*/ 	.word	0x00000000
        /*0040*/ 	.short	0x0003
        /*0042*/ 	.short	0x0018
        /*0044*/ 	.byte	0x00, 0xf4, 0x21, 0x00


	//----- nvinfo : EIATTR_KPARAM_INFO
	.align		4
.L_19:
        /*0048*/ 	.byte	0x04, 0x17
        /*004a*/ 	.short	(.L_21 - .L_20)
.L_20:
        /*004c*/ 	.word	0x00000000
        /*0050*/ 	.short	0x0002
        /*0052*/ 	.short	0x0010
        /*0054*/ 	.byte	0x00, 0xf4, 0x21, 0x00


	//----- nvinfo : EIATTR_KPARAM_INFO
	.align		4
.L_21:
        /*0058*/ 	.byte	0x04, 0x17
        /*005a*/ 	.short	(.L_23 - .L_22)
.L_22:
        /*005c*/ 	.word	0x00000000
        /*0060*/ 	.short	0x0001
        /*0062*/ 	.short	0x0008
        /*0064*/ 	.byte	0x00, 0xf4, 0x21, 0x00


	//----- nvinfo : EIATTR_KPARAM_INFO
	.align		4
.L_23:
        /*0068*/ 	.byte	0x04, 0x17
        /*006a*/ 	.short	(.L_25 - .L_24)
.L_24:
        /*006c*/ 	.word	0x00000000
        /*0070*/ 	.short	0x0000
        /*0072*/ 	.short	0x0000
        /*0074*/ 	.byte	0x00, 0xf4, 0x21, 0x00


	//----- nvinfo : EIATTR_SPARSE_MMA_MASK
	.align		4
.L_25:
        /*0078*/ 	.byte	0x03, 0x50
        /*007a*/ 	.short	0x0000


	//----- nvinfo : EIATTR_MAXREG_COUNT
	.align		4
        /*007c*/ 	.byte	0x03, 0x1b
        /*007e*/ 	.short	0x00ff


	//----- nvinfo : EIATTR_EXIT_INSTR_OFFSETS
	.align		4
        /*0080*/ 	.byte	0x04, 0x1c
        /*0082*/ 	.short	(.L_27 - .L_26)


	//   ....[0]....
.L_26:
        /*0084*/ 	.word	0x00000320


	//   ....[1]....
        /*0088*/ 	.word	0x00000340


	//----- nvinfo : EIATTR_REQNTID
	.align		4
.L_27:
        /*008c*/ 	.byte	0x04, 0x10
        /*008e*/ 	.short	(.L_29 - .L_28)
.L_28:
        /*0090*/ 	.word	0x00000080
        /*0094*/ 	.word	0x00000001
        /*0098*/ 	.word	0x00000001


	//----- nvinfo : EIATTR_CBANK_PARAM_SIZE
	.align		4
.L_29:
        /*009c*/ 	.byte	0x03, 0x19
        /*009e*/ 	.short	0x0034


	//----- nvinfo : EIATTR_PARAM_CBANK
	.align		4
        /*00a0*/ 	.byte	0x04, 0x0a
        /*00a2*/ 	.short	(.L_31 - .L_30)
	.align		4
.L_30:
        /*00a4*/ 	.word	index@(.nv.constant0.triton_poi_fused__native_batch_norm_legit_no_training_relu_1)
        /*00a8*/ 	.short	0x0210
        /*00aa*/ 	.short	0x0034


	//----- nvinfo : EIATTR_SW_WAR
	.align		4
.L_31:
        /*00ac*/ 	.byte	0x04, 0x36
        /*00ae*/ 	.short	(.L_33 - .L_32)
.L_32:
        /*00b0*/ 	.word	0x00000008
.L_33:


//--------------------- .nv.callgraph             --------------------------
	.section	.nv.callgraph,"",@"SHT_CUDA_CALLGRAPH"
	.align	4
	.sectionentsize	8
	.align		4
        /*0000*/ 	.word	0x00000000
	.align		4
        /*0004*/ 	.word	0xffffffff
	.align		4
        /*0008*/ 	.word	0x00000000
	.align		4
        /*000c*/ 	.word	0xfffffffe
	.align		4
        /*0010*/ 	.word	0x00000000
	.align		4
        /*0014*/ 	.word	0xfffffffd
	.align		4
        /*0018*/ 	.word	0x00000000
	.align		4
        /*001c*/ 	.word	0xfffffffc


//--------------------- .nv.constant4             --------------------------
	.section	.nv.constant4,"a",@progbits
	.align	8
	.align		8
.nv.constant4:
        /*0000*/ 	.dword	_$_str
	.align		8
        /*0008*/ 	.dword	_$_str_$_2


//--------------------- .text.triton_poi_fused__native_batch_norm_legit_no_training_relu_1 --------------------------
	.section	.text.triton_poi_fused__native_batch_norm_legit_no_training_relu_1,"ax",@progbits
	.align	128
        .global         triton_poi_fused__native_batch_norm_legit_no_training_relu_1
        .type           triton_poi_fused__native_batch_norm_legit_no_training_relu_1,@function
        .size           triton_poi_fused__native_batch_norm_legit_no_training_relu_1,(.L_x_1 - triton_poi_fused__native_batch_norm_legit_no_training_relu_1)
        .other          triton_poi_fused__native_batch_norm_legit_no_training_relu_1,@"STO_CUDA_ENTRY STV_DEFAULT"
triton_poi_fused__native_batch_norm_legit_no_training_relu_1:
.text.triton_poi_fused__native_batch_norm_legit_no_training_relu_1:
[----:B------:R-:W0:Y:S01]  /*0000*/  LDC R1, c[0x0][0x28] ;  /* 0x00000a00ff017b82 */ /* 0x000e220000000800 */
[----:B------:R-:W1:Y:S07]  /*0010*/  S2R R0, SR_TID.X ;  /* 0x0000000000007919 */ /* 0x000e6e0000002100 */
[----:B------:R-:W2:Y:S01]  /*0020*/  LDC.64 R8, c[0x0][0x220] ;  /* 0x00008800ff087b82 */ /* 0x000ea20000000a00 */
[----:B------:R-:W-:Y:S01]  /*0030*/  HFMA2.MMA R14, -RZ, RZ, 0, 0 ;  /* 0x00000000ff0e7435 */ /* 0x000fe200000001ff */
[----:B------:R-:W-:Y:S01]  /*0040*/  ULDC.64 UR4, c[0x0][0x208] ;  /* 0x0000820000047ab9 */ /* 0x000fe20000000a00 */
[----:B------:R-:W3:Y:S05]  /*0050*/  S2R R3, SR_CTAID.X ;  /* 0x0000000000037919 */ /* 0x000eea0000002500 */
[----:B------:R-:W4:Y:S08]  /*0060*/  LDC.64 R4, c[0x0][0x210] ;  /* 0x00008400ff047b82 */ /* 0x000f300000000a00 */
[----:B------:R-:W5:Y:S08]  /*0070*/  LDC.64 R6, c[0x0][0x218] ;  /* 0x00008600ff067b82 */ /* 0x000f700000000a00 */
[----:B------:R-:W5:Y:S01]  /*0080*/  LDC.64 R10, c[0x0][0x228] ;  /* 0x00008a00ff0a7b82 */ /* 0x000f620000000a00 */
[----:B-1----:R-:W-:-:S07]  /*0090*/  LOP3.LUT R0, R0, 0x7f, RZ, 0xc0, !PT ;  /* 0x0000007f00007812 */ /* 0x002fce00078ec0ff */
[----:B------:R-:W1:Y:S01]  /*00a0*/  LDC.64 R12, c[0x0][0x230] ;  /* 0x00008c00ff0c7b82 */ /* 0x000e620000000a00 */
[----:B---3--:R-:W-:Y:S01]  /*00b0*/  SHF.R.S32.HI R2, RZ, 0x18, R3 ;  /* 0x00000018ff027819 */ /* 0x008fe20000011403 */
[----:B------:R-:W-:-:S03]  /*00c0*/  IMAD R0, R3, 0x80, R0 ;  /* 0x0000008003007824 */ /* 0x000fc600078e0200 */
[----:B------:R-:W-:Y:S02]  /*00d0*/  SGXT R3, R2, 0x1 ;  /* 0x000000010203781a */ /* 0x000fe40000000200 */
[----:B------:R-:W-:Y:S02]  /*00e0*/  ISETP.GE.AND P0, PT, R0, 0x80, PT ;  /* 0x000000800000780c */ /* 0x000fe40003f06270 */
[----:B------:R-:W-:-:S04]  /*00f0*/  LEA.HI R3, R3, R0, RZ, 0x4 ;  /* 0x0000000003037211 */ /* 0x000fc800078f20ff */
[----:B------:R-:W-:-:S04]  /*0100*/  SHF.R.S32.HI R2, RZ, 0x4, R3 ;  /* 0x00000004ff027819 */ /* 0x000fc80000011403 */
[----:B------:R-:W-:-:S04]  /*0110*/  LEA.HI R3, R3, R2, RZ, 0x1 ;  /* 0x0000000203037211 */ /* 0x000fc800078f08ff */
[----:B------:R-:W-:-:S05]  /*0120*/  LOP3.LUT R3, R3, 0xfffffffe, RZ, 0xc0, !PT ;  /* 0xfffffffe03037812 */ /* 0x000fca00078ec0ff */
[----:B------:R-:W-:-:S04]  /*0130*/  IMAD.IADD R15, R2, 0x1, -R3 ;  /* 0x00000001020f7824 */ /* 0x000fc800078e0a03 */
[----:B--2---:R-:W-:-:S05]  /*0140*/  IMAD.WIDE R8, R15, 0x4, R8 ;  /* 0x000000040f087825 */ /* 0x004fca00078e0208 */
[----:B------:R2:W3:Y:S01]  /*0150*/  @!P0 LDG.E.EL R14, desc[UR4][R8.64] ;  /* 0x00000004080e8981 */ /* 0x0004e2000c2e1900 */
[----:B------:R-:W-:Y:S01]  /*0160*/  CS2R R2, SRZ ;  /* 0x0000000000027805 */ /* 0x000fe2000001ff00 */
[----:B----4-:R-:W-:-:S04]  /*0170*/  IMAD.WIDE R4, R0, 0x4, R4 ;  /* 0x0000000400047825 */ /* 0x010fc800078e0204 */
[C---:B-----5:R-:W-:Y:S01]  /*0180*/  IMAD.WIDE R6, R15.reuse, 0x4, R6 ;  /* 0x000000040f067825 */ /* 0x060fe200078e0206 */
[----:B------:R4:W5:Y:S03]  /*0190*/  @!P0 LDG.E R2, desc[UR4][R4.64] ;  /* 0x0000000404028981 */ /* 0x000966000c1e1900 */
[C---:B0-2---:R-:W-:Y:S01]  /*01a0*/  IMAD.WIDE R8, R15.reuse, 0x4, R10 ;  /* 0x000000040f087825 */ /* 0x045fe200078e020a */
[----:B------:R0:W5:Y:S03]  /*01b0*/  @!P0 LDG.E.EL R3, desc[UR4][R6.64] ;  /* 0x0000000406038981 */ /* 0x000166000c2e1900 */
[----:B-1----:R-:W-:Y:S01]  /*01c0*/  IMAD.WIDE R10, R15, 0x4, R12 ;  /* 0x000000040f0a7825 */ /* 0x002fe200078e020c */
[----:B------:R-:W-:Y:S01]  /*01d0*/  CS2R R12, SRZ ;  /* 0x00000000000c7805 */ /* 0x000fe2000001ff00 */
[----:B----4-:R-:W1:Y:S05]  /*01e0*/  LDC.64 R4, c[0x0][0x238] ;  /* 0x00008e00ff047b82 */ /* 0x010e6a0000000a00 */
[----:B------:R-:W2:Y:S04]  /*01f0*/  @!P0 LDG.E.EL R12, desc[UR4][R8.64] ;  /* 0x00000004080c8981 */ /* 0x000ea8000c2e1900 */
[----:B------:R-:W2:Y:S01]  /*0200*/  @!P0 LDG.E.EL R13, desc[UR4][R10.64] ;  /* 0x000000040a0d8981 */ /* 0x000ea2000c2e1900 */
[----:B0-----:R-:W-:Y:S01]  /*0210*/  MOV R6, 0x3e800000 ;  /* 0x3e80000000067802 */ /* 0x001fe20000000f00 */
[----:B---3--:R-:W-:-:S04]  /*0220*/  FADD R14, R14, 9.9999997473787516356e-06 ;  /* 0x3727c5ac0e0e7421 */ /* 0x008fc80000000000 */
[----:B------:R-:W0:Y:S01]  /*0230*/  MUFU.SQRT R15, R14 ;  /* 0x0000000e000f7308 */ /* 0x000e220000002000 */
[----:B-----5:R-:W-:Y:S01]  /*0240*/  FADD R2, -R3, R2 ;  /* 0x0000000203027221 */ /* 0x020fe20000000100 */
[C---:B0-----:R-:W-:Y:S02]  /*0250*/  FSETP.GT.AND P1, PT, R15.reuse, 8.50705917302346158658e+37, PT ;  /* 0x7e8000000f00780b */ /* 0x041fe40003f24000 */
[----:B------:R-:W-:Y:S02]  /*0260*/  FSETP.GEU.AND P2, PT, R15, 1.175494350822287508e-38, PT ;  /* 0x008000000f00780b */ /* 0x000fe40003f4e000 */
[----:B------:R-:W-:-:S09]  /*0270*/  FSEL R6, R6, 1, P1 ;  /* 0x3f80000006067808 */ /* 0x000fd20000800000 */
[----:B------:R-:W-:Y:S02]  /*0280*/  @P1 FMUL R15, R15, 0.25 ;  /* 0x3e8000000f0f1820 */ /* 0x000fe40000400000 */
[----:B------:R-:W-:Y:S02]  /*0290*/  @!P2 FMUL R6, R6, 16777216 ;  /* 0x4b8000000606a820 */ /* 0x000fe40000400000 */
[----:B------:R-:W-:-:S06]  /*02a0*/  @!P2 FMUL R15, R15, 16777216 ;  /* 0x4b8000000f0fa820 */ /* 0x000fcc0000400000 */
[----:B------:R-:W0:Y:S02]  /*02b0*/  MUFU.RCP R15, R15 ;  /* 0x0000000f000f7308 */ /* 0x000e240000001000 */
[----:B0-----:R-:W-:-:S04]  /*02c0*/  FMUL R3, R15, R6 ;  /* 0x000000060f037220 */ /* 0x001fc80000400000 */
[----:B------:R-:W-:-:S04]  /*02d0*/  FMUL R2, R2, R3 ;  /* 0x0000000302027220 */ /* 0x000fc80000400000 */
[----:B--2---:R-:W-:Y:S01]  /*02e0*/  FFMA R12, R2, R12, R13 ;  /* 0x0000000c020c7223 */ /* 0x004fe2000000000d */
[----:B-1----:R-:W-:-:S04]  /*02f0*/  IMAD.WIDE R2, R0, 0x4, R4 ;  /* 0x0000000400027825 */ /* 0x002fc800078e0204 */
[----:B------:R-:W-:-:S04]  /*0300*/  FSETP.GEU.AND P1, PT, R12, RZ, PT ;  /* 0x000000ff0c00720b */ /* 0x000fc80003f2e000 */
[----:B------:R-:W-:Y:S01]  /*0310*/  FSEL R5, R12, RZ, P1 ;  /* 0x000000ff0c057208 */ /* 0x000fe20000800000 */
[----:B------:R-:W-:Y:S08]  /*0320*/  @P0 EXIT ;  /* 0x000000000000094d */ /* 0x000ff00003800000 */
[----:B------:R-:W-:Y:S01]  /*0330*/  STG.E desc[UR4][R2.64], R5 ;  /* 0x0000000502007986 */ /* 0x000fe2000c101904 */
[----:B------:R-:W-:Y:S05]  /*0340*/  EXIT ;  /* 0x000000000000794d */ /* 0x000fea0003800000 */
.L_x_0:
[----:B------:R-:W-:-:S00]  /*0350*/  BRA `(.L_x_0) ;  /* 0xfffffffc00fc7947 */ /* 0x000fc0000383ffff */
[----:B------:R-:W-:-:S00]  /*0360*/  NOP ;  /* 0x0000000000007918 */ /* 0x000fc00000000000 */
        /* <DEDUP_REMOVED lines=9> */
.L_x_1:


//--------------------- .nv.global.init           --------------------------
	.section	.nv.global.init,"aw",@progbits
.nv.global.init:
	.type		_$_str,@object
	.size		_$_str,(_$_str_$_2 - _$_str)
_$_str:
        /*0000*/ 	.byte	0x5f, 0x5f, 0x43, 0x55, 0x44, 0x41, 0x5f, 0x46, 0x54, 0x5a, 0x00
	.type		_$_str_$_2,@object
	.size		_$_str_$_2,(.L_1 - _$_str_$_2)
_$_str_$_2:
        /*000b*/ 	.byte	0x5f, 0x5f, 0x43, 0x55, 0x44, 0x41, 0x5f, 0x50, 0x52, 0x45, 0x43, 0x5f, 0x53, 0x51, 0x52, 0x54
        /*001b*/ 	.byte	0x00
.L_1:


//--------------------- .nv.constant0.triton_poi_fused__native_batch_norm_legit_no_training_relu_1 --------------------------
	.section	.nv.constant0.triton_poi_fused__native_batch_norm_legit_no_training_relu_1,"a",@progbits
	.sectionflags	@""
	.align	4
.nv.constant0.triton_poi_fused__native_batch_norm_legit_no_training_relu_1:
	.zero		580
